	.headerflags	@"EF_CUDA_TEXMODE_UNIFIED EF_CUDA_64BIT_ADDRESS EF_CUDA_ACCELERATORS EF_CUDA_SM90 EF_CUDA_VIRTUAL_SM(EF_CUDA_SM90)"
	.elftype	@"ET_EXEC"


//--------------------- .nv.info                  --------------------------
	.section	.nv.info,"",@"SHT_CUDA_INFO"
	.align	4


	//----- nvinfo : EIATTR_REGCOUNT
	.align		4
        /*0000*/ 	.byte	0x04, 0x2f
        /*0002*/ 	.short	(.L_3 - .L_2)
	.align		4
.L_2:
        /*0004*/ 	.word	index@(triton_poi_fused__native_batch_norm_legit_no_training_add_convolution_relu_86)
        /*0008*/ 	.word	0x00000018


	//----- nvinfo : EIATTR_MIN_STACK_SIZE
	.align		4
.L_3:
        /*000c*/ 	.byte	0x04, 0x12
        /*000e*/ 	.short	(.L_5 - .L_4)
	.align		4
.L_4:
        /*0010*/ 	.word	index@(triton_poi_fused__native_batch_norm_legit_no_training_add_convolution_relu_86)
        /*0014*/ 	.word	0x00000000


	//----- nvinfo : EIATTR_FRAME_SIZE
	.align		4
.L_5:
        /*0018*/ 	.byte	0x04, 0x11
        /*001a*/ 	.short	(.L_7 - .L_6)
	.align		4
.L_6:
        /*001c*/ 	.word	index@(triton_poi_fused__native_batch_norm_legit_no_training_add_convolution_relu_86)
        /*0020*/ 	.word	0x00000000


	//----- nvinfo : EIATTR_MIN_STACK_SIZE
	.align		4
.L_7:
        /*0024*/ 	.byte	0x04, 0x12
        /*0026*/ 	.short	(.L_9 - .L_8)
	.align		4
.L_8:
        /*0028*/ 	.word	index@(triton_poi_fused__native_batch_norm_legit_no_training_add_convolution_relu_86)
        /*002c*/ 	.word	0x00000000
.L_9:


//--------------------- .nv.info.triton_poi_fused__native_batch_norm_legit_no_training_add_convolution_relu_86 --------------------------
	.section	.nv.info.triton_poi_fused__native_batch_norm_legit_no_training_add_convolution_relu_86,"",@"SHT_CUDA_INFO"
	.sectionflags	@""
	.align	4


	//----- nvinfo : EIATTR_CUDA_API_VERSION
	.align		4
        /*0000*/ 	.byte	0x04, 0x37
        /*0002*/ 	.short	(.L_11 - .L_10)
.L_10:
        /*0004*/ 	.word	0x0000007c


	//----- nvinfo : EIATTR_KPARAM_INFO
	.align		4
.L_11:
        /*0008*/ 	.byte	0x04, 0x17
        /*000a*/ 	.short	(.L_13 - .L_12)
.L_12:
        /*000c*/ 	.word	0x00000000
        /*0010*/ 	.short	0x0008
        /*0012*/ 	.short	0x0040
        /*0014*/ 	.byte	0x00, 0xf0, 0x11, 0x00


	//----- nvinfo : EIATTR_KPARAM_INFO
	.align		4
.L_13:
        /*0018*/ 	.byte	0x04, 0x17
        /*001a*/ 	.short	(.L_15 - .L_14)
.L_14:
        /*001c*/ 	.word	0x00000000
        /*0020*/ 	.short	0x0007
        /*0022*/ 	.short	0x0038
        /*0024*/ 	.byte	0x00, 0xf4, 0x21, 0x00


	//----- nvinfo : EIATTR_KPARAM_INFO
	.align		4
.L_15:
        /*0028*/ 	.byte	0x04, 0x17
        /*002a*/ 	.short	(.L_17 - .L_16)
.L_16:
        /*002c*/ 	.word	0x00000000
        /*0030*/ 	.short	0x0006
        /*0032*/ 	.short	0x0030
        /*0034*/ 	.byte	0x00, 0xf4, 0x21, 0x00


	//----- nvinfo : EIATTR_KPARAM_INFO
	.align		4
.L_17:
        /*0038*/ 	.byte	0x04, 0x17
        /*003a*/ 	.short	(.L_19 - .L_18)
.L_18:
        /*003c*/ 	.word	0x00000000
        /*0040*/ 	.short	0x0005
        /*0042*/ 	.short	0x0028
        /*0044*/ 	.byte	0x00, 0xf4, 0x21, 0x00


	//----- nvinfo : EIATTR_KPARAM_INFO
	.align		4
.L_19:
        /*0048*/ 	.byte	0x04, 0x17
        /*004a*/ 	.short	(.L_21 - .L_20)
.L_20:
        /*004c*/ 	.word	0x00000000
        /*0050*/ 	.short	0x0004
        /*0052*/ 	.short	0x0020
        /*0054*/ 	.byte	0x00, 0xf4, 0x21, 0x00


	//----- nvinfo : EIATTR_KPARAM_INFO
	.align		4
.L_21:
        /*0058*/ 	.byte	0x04, 0x17
        /*005a*/ 	.short	(.L_23 - .L_22)
.L_22:
        /*005c*/ 	.word	0x00000000
        /*0060*/ 	.short	0x0003
        /*0062*/ 	.short	0x0018
        /*0064*/ 	.byte	0x00, 0xf4, 0x21, 0x00


	//----- nvinfo : EIATTR_KPARAM_INFO
	.align		4
.L_23:
        /*0068*/ 	.byte	0x04, 0x17
        /*006a*/ 	.short	(.L_25 - .L_24)
.L_24:
        /*006c*/ 	.word	0x00000000
        /*0070*/ 	.short	0x0002
        /*0072*/ 	.short	0x0010
        /*0074*/ 	.byte	0x00, 0xf4, 0x21, 0x00


	//----- nvinfo : EIATTR_KPARAM_INFO
	.align		4
.L_25:
        /*0078*/ 	.byte	0x04, 0x17
        /*007a*/ 	.short	(.L_27 - .L_26)
.L_26:
        /*007c*/ 	.word	0x00000000
        /*0080*/ 	.short	0x0001
        /*0082*/ 	.short	0x0008
        /*0084*/ 	.byte	0x00, 0xf4, 0x21, 0x00


	//----- nvinfo : EIATTR_KPARAM_INFO
	.align		4
.L_27:
        /*0088*/ 	.byte	0x04, 0x17
        /*008a*/ 	.short	(.L_29 - .L_28)
.L_28:
        /*008c*/ 	.word	0x00000000
        /*0090*/ 	.short	0x0000
        /*0092*/ 	.short	0x0000
        /*0094*/ 	.byte	0x00, 0xf4, 0x21, 0x00


	//----- nvinfo : EIATTR_SPARSE_MMA_MASK
	.align		4
.L_29:
        /*0098*/ 	.byte	0x03, 0x50
        /*009a*/ 	.short	0x0000


	//----- nvinfo : EIATTR_MAXREG_COUNT
	.align		4
        /*009c*/ 	.byte	0x03, 0x1b
        /*009e*/ 	.short	0x00ff


	//----- nvinfo : EIATTR_EXIT_INSTR_OFFSETS
	.align		4
        /*00a0*/ 	.byte	0x04, 0x1c
        /*00a2*/ 	.short	(.L_31 - .L_30)


	//   ....[0]....
.L_30:
        /*00a4*/ 	.word	0x00000410


	//----- nvinfo : EIATTR_REQNTID
	.align		4
.L_31:
        /*00a8*/ 	.byte	0x04, 0x10
        /*00aa*/ 	.short	(.L_33 - .L_32)
.L_32:
        /*00ac*/ 	.word	0x00000080
        /*00b0*/ 	.word	0x00000001
        /*00b4*/ 	.word	0x00000001


	//----- nvinfo : EIATTR_CBANK_PARAM_SIZE
	.align		4
.L_33:
        /*00b8*/ 	.byte	0x03, 0x19
        /*00ba*/ 	.short	0x0044


	//----- nvinfo : EIATTR_PARAM_CBANK
	.align		4
        /*00bc*/ 	.byte	0x04, 0x0a
        /*00be*/ 	.short	(.L_35 - .L_34)
	.align		4
.L_34:
        /*00c0*/ 	.word	index@(.nv.constant0.triton_poi_fused__native_batch_norm_legit_no_training_add_convolution_relu_86)
        /*00c4*/ 	.short	0x0210
        /*00c6*/ 	.short	0x0044


	//----- nvinfo : EIATTR_SW_WAR
	.align		4
.L_35:
        /*00c8*/ 	.byte	0x04, 0x36
        /*00ca*/ 	.short	(.L_37 - .L_36)
.L_36:
        /*00cc*/ 	.word	0x00000008
.L_37:


//--------------------- .nv.callgraph             --------------------------
	.section	.nv.callgraph,"",@"SHT_CUDA_CALLGRAPH"
	.align	4
	.sectionentsize	8
	.align		4
        /*0000*/ 	.word	0x00000000
	.align		4
        /*0004*/ 	.word	0xffffffff
	.align		4
        /*0008*/ 	.word	0x00000000
	.align		4
        /*000c*/ 	.word	0xfffffffe
	.align		4
        /*0010*/ 	.word	0x00000000
	.align		4
        /*0014*/ 	.word	0xfffffffd
	.align		4
        /*0018*/ 	.word	0x00000000
	.align		4
        /*001c*/ 	.word	0xfffffffc


//--------------------- .nv.constant4             --------------------------
	.section	.nv.constant4,"a",@progbits
	.align	8
	.align		8
.nv.constant4:
        /*0000*/ 	.dword	_$_str
	.align		8
        /*0008*/ 	.dword	_$_str_$_2


//--------------------- .text.triton_poi_fused__native_batch_norm_legit_no_training_add_convolution_relu_86 --------------------------
	.section	.text.triton_poi_fused__native_batch_norm_legit_no_training_add_convolution_relu_86,"ax",@progbits
	.align	128
        .global         triton_poi_fused__native_batch_norm_legit_no_training_add_convolution_relu_86
        .type           triton_poi_fused__native_batch_norm_legit_no_training_add_convolution_relu_86,@function
        .size           triton_poi_fused__native_batch_norm_legit_no_training_add_convolution_relu_86,(.L_x_1 - triton_poi_fused__native_batch_norm_legit_no_training_add_convolution_relu_86)
        .other          triton_poi_fused__native_batch_norm_legit_no_training_add_convolution_relu_86,@"STO_CUDA_ENTRY STV_DEFAULT"
triton_poi_fused__native_batch_norm_legit_no_training_add_convolution_relu_86:
.text.triton_poi_fused__native_batch_norm_legit_no_training_add_convolution_relu_86:
[----:B------:R-:W-:Y:S01]  /*0000*/  LDC R1, c[0x0][0x28] ;  /* 0x00000a00ff017b82 */ /* 0x000fe20000000800 */
[----:B------:R-:W1:Y:S07]  /*0010*/  S2R R0, SR_TID.X ;  /* 0x0000000000007919 */ /* 0x000e6e0000002100 */
[----:B------:R-:W2:Y:S01]  /*0020*/  LDC.64 R18, c[0x0][0x228] ;  /* 0x00008a00ff127b82 */ /* 0x000ea20000000a00 */
[----:B------:R-:W-:Y:S01]  /*0030*/  ULDC.64 UR4, c[0x0][0x208] ;  /* 0x0000820000047ab9 */ /* 0x000fe20000000a00 */
[----:B------:R-:W3:Y:S06]  /*0040*/  S2R R5, SR_CTAID.X ;  /* 0x0000000000057919 */ /* 0x000eec0000002500 */
[----:B------:R-:W4:Y:S08]  /*0050*/  LDC.64 R16, c[0x0][0x218] ;  /* 0x00008600ff107b82 */ /* 0x000f300000000a00 */
[----:B------:R-:W5:Y:S08]  /*0060*/  LDC.64 R20, c[0x0][0x220] ;  /* 0x00008800ff147b82 */ /* 0x000f700000000a00 */
[----:B------:R-:W4:Y:S01]  /*0070*/  LDC.64 R12, c[0x0][0x230] ;  /* 0x00008c00ff0c7b82 */ /* 0x000f220000000a00 */
[----:B-1----:R-:W-:-:S07]  /*0080*/  SHF.L.U32 R0, R0, 0x1, RZ ;  /* 0x0000000100007819 */ /* 0x002fce00000006ff */
[----:B------:R-:W1:Y:S01]  /*0090*/  LDC.64 R10, c[0x0][0x238] ;  /* 0x00008e00ff0a7b82 */ /* 0x000e620000000a00 */
[----:B---3--:R-:W-:Y:S02]  /*00a0*/  SHF.R.S32.HI R3, RZ, 0x17, R5 ;  /* 0x00000017ff037819 */ /* 0x008fe40000011405 */
[----:B------:R-:W-:Y:S02]  /*00b0*/  LOP3.LUT R0, R0, 0xfe, RZ, 0xc0, !PT ;  /* 0x000000fe00007812 */ /* 0x000fe400078ec0ff */
[----:B------:R-:W-:-:S03]  /*00c0*/  SGXT R3, R3, 0x1 ;  /* 0x000000010303781a */ /* 0x000fc60000000200 */
[----:B------:R-:W3:Y:S01]  /*00d0*/  LDC.64 R6, c[0x0][0x240] ;  /* 0x00009000ff067b82 */ /* 0x000ee20000000a00 */
[----:B------:R-:W-:-:S04]  /*00e0*/  LEA R0, R5, R0, 0x8 ;  /* 0x0000000005007211 */ /* 0x000fc800078e40ff */
[----:B------:R-:W-:-:S04]  /*00f0*/  LEA.HI R3, R3, R0, RZ, 0x2 ;  /* 0x0000000003037211 */ /* 0x000fc800078f10ff */
[--C-:B------:R-:W-:Y:S02]  /*0100*/  SHF.R.S32.HI R15, RZ, 0x2, R3.reuse ;  /* 0x00000002ff0f7819 */ /* 0x100fe40000011403 */
[----:B------:R-:W-:-:S04]  /*0110*/  SHF.R.S32.HI R2, RZ, 0x1f, R3 ;  /* 0x0000001fff027819 */ /* 0x000fc80000011403 */
[----:B------:R-:W-:-:S04]  /*0120*/  LEA.HI R2, R2, R15, RZ, 0x9 ;  /* 0x0000000f02027211 */ /* 0x000fc800078f48ff */
[----:B------:R-:W-:-:S04]  /*0130*/  LOP3.LUT R2, R2, 0xfffffe00, RZ, 0xc0, !PT ;  /* 0xfffffe0002027812 */ /* 0x000fc800078ec0ff */
[----:B------:R-:W-:Y:S02]  /*0140*/  IADD3 R15, R15, -R2, RZ ;  /* 0x800000020f0f7210 */ /* 0x000fe40007ffe0ff */
[----:B------:R-:W1:Y:S03]  /*0150*/  LDC.64 R2, c[0x0][0x210] ;  /* 0x00008400ff027b82 */ /* 0x000e660000000a00 */
[----:B--2---:R-:W-:-:S05]  /*0160*/  IMAD.WIDE R18, R15, 0x4, R18 ;  /* 0x000000040f127825 */ /* 0x004fca00078e0212 */
[----:B------:R5:W2:Y:S01]  /*0170*/  LDG.E.EL R8, desc[UR4][R18.64] ;  /* 0x0000000412087981 */ /* 0x000aa2000c2e1900 */
[----:B----4-:R-:W-:-:S05]  /*0180*/  IMAD.WIDE R16, R15, 0x4, R16 ;  /* 0x000000040f107825 */ /* 0x010fca00078e0210 */
[----:B------:R-:W4:Y:S01]  /*0190*/  LDG.E.EL R9, desc[UR4][R16.64] ;  /* 0x0000000410097981 */ /* 0x000f22000c2e1900 */
[----:B-----5:R-:W-:-:S05]  /*01a0*/  IMAD.WIDE R18, R15, 0x4, R20 ;  /* 0x000000040f127825 */ /* 0x020fca00078e0214 */
[----:B------:R-:W5:Y:S01]  /*01b0*/  LDG.E.EL R14, desc[UR4][R18.64] ;  /* 0x00000004120e7981 */ /* 0x000f62000c2e1900 */
[----:B01----:R-:W-:-:S05]  /*01c0*/  IMAD.WIDE R2, R0, 0x4, R2 ;  /* 0x0000000400027825 */ /* 0x003fca00078e0202 */
[----:B------:R-:W4:Y:S01]  /*01d0*/  LDG.E.64 R4, desc[UR4][R2.64] ;  /* 0x0000000402047981 */ /* 0x000f22000c1e1b00 */
[----:B------:R-:W-:-:S04]  /*01e0*/  IMAD.WIDE R12, R15, 0x4, R12 ;  /* 0x000000040f0c7825 */ /* 0x000fc800078e020c */
[----:B------:R-:W-:Y:S02]  /*01f0*/  IMAD.WIDE R20, R15, 0x4, R10 ;  /* 0x000000040f147825 */ /* 0x000fe400078e020a */
[----:B------:R0:W5:Y:S04]  /*0200*/  LDG.E.EL R10, desc[UR4][R12.64] ;  /* 0x000000040c0a7981 */ /* 0x000168000c2e1900 */
[----:B------:R-:W5:Y:S01]  /*0210*/  LDG.E.EL R11, desc[UR4][R20.64] ;  /* 0x00000004140b7981 */ /* 0x000f62000c2e1900 */
[----:B---3--:R-:W-:-:S06]  /*0220*/  IMAD.WIDE R6, R0, 0x4, R6 ;  /* 0x0000000400067825 */ /* 0x008fcc00078e0206 */
[----:B------:R-:W3:Y:S01]  /*0230*/  LDG.E.64 R6, desc[UR4][R6.64] ;  /* 0x0000000406067981 */ /* 0x000ee2000c1e1b00 */
[----:B0-----:R-:W-:Y:S01]  /*0240*/  HFMA2.MMA R12, -RZ, RZ, 1.625, 0 ;  /* 0x3e800000ff0c7435 */ /* 0x001fe200000001ff */
[----:B--2---:R-:W-:-:S04]  /*0250*/  FADD R8, R8, 9.9999997473787516356e-06 ;  /* 0x3727c5ac08087421 */ /* 0x004fc80000000000 */
[----:B------:R-:W0:Y:S02]  /*0260*/  MUFU.SQRT R15, R8 ;  /* 0x00000008000f7308 */ /* 0x000e240000002000 */
[C---:B0-----:R-:W-:Y:S02]  /*0270*/  FSETP.GT.AND P0, PT, R15.reuse, 8.50705917302346158658e+37, PT ;  /* 0x7e8000000f00780b */ /* 0x041fe40003f04000 */
[----:B------:R-:W-:-:S11]  /*0280*/  FSETP.GEU.AND P1, PT, R15, 1.175494350822287508e-38, PT ;  /* 0x008000000f00780b */ /* 0x000fd60003f2e000 */
[----:B------:R-:W-:-:S04]  /*0290*/  @P0 FMUL R15, R15, 0.25 ;  /* 0x3e8000000f0f0820 */ /* 0x000fc80000400000 */
[----:B------:R-:W-:-:S06]  /*02a0*/  @!P1 FMUL R15, R15, 16777216 ;  /* 0x4b8000000f0f9820 */ /* 0x000fcc0000400000 */
[----:B------:R-:W0:Y:S01]  /*02b0*/  MUFU.RCP R15, R15 ;  /* 0x0000000f000f7308 */ /* 0x000e220000001000 */
[----:B------:R-:W-:Y:S01]  /*02c0*/  FSEL R12, R12, 1, P0 ;  /* 0x3f8000000c0c7808 */ /* 0x000fe20000000000 */
[--C-:B----4-:R-:W-:Y:S01]  /*02d0*/  FADD R4, R4, R9.reuse ;  /* 0x0000000904047221 */ /* 0x110fe20000000000 */
[----:B------:R-:W-:Y:S02]  /*02e0*/  FADD R5, R5, R9 ;  /* 0x0000000905057221 */ /* 0x000fe40000000000 */
[----:B------:R-:W1:Y:S01]  /*02f0*/  LDC.64 R8, c[0x0][0x248] ;  /* 0x00009200ff087b82 */ /* 0x000e620000000a00 */
[----:B------:R-:W-:-:S04]  /*0300*/  @!P1 FMUL R12, R12, 16777216 ;  /* 0x4b8000000c0c9820 */ /* 0x000fc80000400000 */
[----:B0-----:R-:W-:Y:S01]  /*0310*/  FMUL R13, R15, R12 ;  /* 0x0000000c0f0d7220 */ /* 0x001fe20000400000 */
[C---:B-----5:R-:W-:Y:S01]  /*0320*/  FADD R12, -R14.reuse, R4 ;  /* 0x000000040e0c7221 */ /* 0x060fe20000000100 */
[----:B------:R-:W-:-:S03]  /*0330*/  FADD R14, -R14, R5 ;  /* 0x000000050e0e7221 */ /* 0x000fc60000000100 */
[-C--:B------:R-:W-:Y:S01]  /*0340*/  FMUL R12, R12, R13.reuse ;  /* 0x0000000d0c0c7220 */ /* 0x080fe20000400000 */
[----:B------:R-:W-:-:S03]  /*0350*/  FMUL R14, R14, R13 ;  /* 0x0000000d0e0e7220 */ /* 0x000fc60000400000 */
[C-C-:B------:R-:W-:Y:S01]  /*0360*/  FFMA R12, R10.reuse, R12, R11.reuse ;  /* 0x0000000c0a0c7223 */ /* 0x140fe2000000000b */
[----:B------:R-:W-:-:S04]  /*0370*/  FFMA R14, R10, R14, R11 ;  /* 0x0000000e0a0e7223 */ /* 0x000fc8000000000b */
[----:B------:R-:W-:Y:S02]  /*0380*/  FSETP.GEU.AND P0, PT, R12, RZ, PT ;  /* 0x000000ff0c00720b */ /* 0x000fe40003f0e000 */
[----:B------:R-:W-:Y:S02]  /*0390*/  FSETP.GEU.AND P1, PT, R14, RZ, PT ;  /* 0x000000ff0e00720b */ /* 0x000fe40003f2e000 */
[----:B------:R-:W-:Y:S02]  /*03a0*/  FSEL R11, R12, RZ, P0 ;  /* 0x000000ff0c0b7208 */ /* 0x000fe40000000000 */
[----:B------:R-:W-:Y:S01]  /*03b0*/  FSEL R14, R14, RZ, P1 ;  /* 0x000000ff0e0e7208 */ /* 0x000fe20000800000 */
[----:B-1----:R-:W-:-:S04]  /*03c0*/  IMAD.WIDE R8, R0, 0x4, R8 ;  /* 0x0000000400087825 */ /* 0x002fc800078e0208 */
[----:B---3--:R-:W-:Y:S01]  /*03d0*/  FADD R6, R6, R11 ;  /* 0x0000000b06067221 */ /* 0x008fe20000000000 */
[----:B------:R-:W-:Y:S01]  /*03e0*/  FADD R7, R7, R14 ;  /* 0x0000000e07077221 */ /* 0x000fe20000000000 */
[----:B------:R-:W-:Y:S04]  /*03f0*/  STG.E.64 desc[UR4][R2.64], R4 ;  /* 0x0000000402007986 */ /* 0x000fe8000c101b04 */
[----:B------:R-:W-:Y:S01]  /*0400*/  STG.E.64 desc[UR4][R8.64], R6 ;  /* 0x0000000608007986 */ /* 0x000fe2000c101b04 */
[----:B------:R-:W-:Y:S05]  /*0410*/  EXIT ;  /* 0x000000000000794d */ /* 0x000fea0003800000 */
.L_x_0:
[----:B------:R-:W-:-:S00]  /*0420*/  BRA `(.L_x_0) ;  /* 0xfffffffc00fc7947 */ /* 0x000fc0000383ffff */
[----:B------:R-:W-:-:S00]  /*0430*/  NOP ;  /* 0x0000000000007918 */ /* 0x000fc00000000000 */
        /* <DEDUP_REMOVED lines=12> */
.L_x_1:


//--------------------- .nv.global.init           --------------------------
	.section	.nv.global.init,"aw",@progbits
.nv.global.init:
	.type		_$_str,@object
	.size		_$_str,(_$_str_$_2 - _$_str)
_$_str:
        /*0000*/ 	.byte	0x5f, 0x5f, 0x43, 0x55, 0x44, 0x41, 0x5f, 0x46, 0x54, 0x5a, 0x00
	.type		_$_str_$_2,@object
	.size		_$_str_$_2,(.L_1 - _$_str_$_2)
_$_str_$_2:
        /*000b*/ 	.byte	0x5f, 0x5f, 0x43, 0x55, 0x44, 0x41, 0x5f, 0x50, 0x52, 0x45, 0x43, 0x5f, 0x53, 0x51, 0x52, 0x54
        /*001b*/ 	.byte	0x00
.L_1:


//--------------------- .nv.constant0.triton_poi_fused__native_batch_norm_legit_no_training_add_convolution_relu_86 --------------------------
	.section	.nv.constant0.triton_poi_fused__native_batch_norm_legit_no_training_add_convolution_relu_86,"a",@progbits
	.sectionflags	@""
	.align	4
.nv.constant0.triton_poi_fused__native_batch_norm_legit_no_training_add_convolution_relu_86:
	.zero		596
